	.headerflags	@"EF_CUDA_TEXMODE_UNIFIED EF_CUDA_64BIT_ADDRESS EF_CUDA_ACCELERATORS EF_CUDA_SM90 EF_CUDA_VIRTUAL_SM(EF_CUDA_SM90)"
	.elftype	@"ET_EXEC"


//--------------------- .nv.info                  --------------------------
	.section	.nv.info,"",@"SHT_CUDA_INFO"
	.align	4


	//----- nvinfo : EIATTR_REGCOUNT
	.align		4
        /*0000*/ 	.byte	0x04, 0x2f
        /*0002*/ 	.short	(.L_1 - .L_0)
	.align		4
.L_0:
        /*0004*/ 	.word	index@(triton_poi_fused_max_pool2d_with_indices_9)
        /*0008*/ 	.word	0x0000001a


	//----- nvinfo : EIATTR_MIN_STACK_SIZE
	.align		4
.L_1:
        /*000c*/ 	.byte	0x04, 0x12
        /*000e*/ 	.short	(.L_3 - .L_2)
	.align		4
.L_2:
        /*0010*/ 	.word	index@(triton_poi_fused_max_pool2d_with_indices_9)
        /*0014*/ 	.word	0x00000000


	//----- nvinfo : EIATTR_FRAME_SIZE
	.align		4
.L_3:
        /*0018*/ 	.byte	0x04, 0x11
        /*001a*/ 	.short	(.L_5 - .L_4)
	.align		4
.L_4:
        /*001c*/ 	.word	index@(triton_poi_fused_max_pool2d_with_indices_9)
        /*0020*/ 	.word	0x00000000


	//----- nvinfo : EIATTR_MIN_STACK_SIZE
	.align		4
.L_5:
        /*0024*/ 	.byte	0x04, 0x12
        /*0026*/ 	.short	(.L_7 - .L_6)
	.align		4
.L_6:
        /*0028*/ 	.word	index@(triton_poi_fused_max_pool2d_with_indices_9)
        /*002c*/ 	.word	0x00000000
.L_7:


//--------------------- .nv.info.triton_poi_fused_max_pool2d_with_indices_9 --------------------------
	.section	.nv.info.triton_poi_fused_max_pool2d_with_indices_9,"",@"SHT_CUDA_INFO"
	.sectionflags	@""
	.align	4


	//----- nvinfo : EIATTR_CUDA_API_VERSION
	.align		4
        /*0000*/ 	.byte	0x04, 0x37
        /*0002*/ 	.short	(.L_9 - .L_8)
.L_8:
        /*0004*/ 	.word	0x0000007c


	//----- nvinfo : EIATTR_KPARAM_INFO
	.align		4
.L_9:
        /*0008*/ 	.byte	0x04, 0x17
        /*000a*/ 	.short	(.L_11 - .L_10)
.L_10:
        /*000c*/ 	.word	0x00000000
        /*0010*/ 	.short	0x0003
        /*0012*/ 	.short	0x0018
        /*0014*/ 	.byte	0x00, 0xf0, 0x11, 0x00


	//----- nvinfo : EIATTR_KPARAM_INFO
	.align		4
.L_11:
        /*0018*/ 	.byte	0x04, 0x17
        /*001a*/ 	.short	(.L_13 - .L_12)
.L_12:
        /*001c*/ 	.word	0x00000000
        /*0020*/ 	.short	0x0002
        /*0022*/ 	.short	0x0010
        /*0024*/ 	.byte	0x00, 0xf4, 0x21, 0x00


	//----- nvinfo : EIATTR_KPARAM_INFO
	.align		4
.L_13:
        /*0028*/ 	.byte	0x04, 0x17
        /*002a*/ 	.short	(.L_15 - .L_14)
.L_14:
        /*002c*/ 	.word	0x00000000
        /*0030*/ 	.short	0x0001
        /*0032*/ 	.short	0x0008
        /*0034*/ 	.byte	0x00, 0xf4, 0x21, 0x00


	//----- nvinfo : EIATTR_KPARAM_INFO
	.align		4
.L_15:
        /*0038*/ 	.byte	0x04, 0x17
        /*003a*/ 	.short	(.L_17 - .L_16)
.L_16:
        /*003c*/ 	.word	0x00000000
        /*0040*/ 	.short	0x0000
        /*0042*/ 	.short	0x0000
        /*0044*/ 	.byte	0x00, 0xf4, 0x21, 0x00


	//----- nvinfo : EIATTR_SPARSE_MMA_MASK
	.align		4
.L_17:
        /*0048*/ 	.byte	0x03, 0x50
        /*004a*/ 	.short	0x0000


	//----- nvinfo : EIATTR_MAXREG_COUNT
	.align		4
        /*004c*/ 	.byte	0x03, 0x1b
        /*004e*/ 	.short	0x00ff


	//----- nvinfo : EIATTR_EXIT_INSTR_OFFSETS
	.align		4
        /*0050*/ 	.byte	0x04, 0x1c
        /*0052*/ 	.short	(.L_19 - .L_18)


	//   ....[0]....
.L_18:
        /*0054*/ 	.word	0x00000ad0


	//----- nvinfo : EIATTR_REQNTID
	.align		4
.L_19:
        /*0058*/ 	.byte	0x04, 0x10
        /*005a*/ 	.short	(.L_21 - .L_20)
.L_20:
        /*005c*/ 	.word	0x00000100
        /*0060*/ 	.word	0x00000001
        /*0064*/ 	.word	0x00000001


	//----- nvinfo : EIATTR_CBANK_PARAM_SIZE
	.align		4
.L_21:
        /*0068*/ 	.byte	0x03, 0x19
        /*006a*/ 	.short	0x001c


	//----- nvinfo : EIATTR_PARAM_CBANK
	.align		4
        /*006c*/ 	.byte	0x04, 0x0a
        /*006e*/ 	.short	(.L_23 - .L_22)
	.align		4
.L_22:
        /*0070*/ 	.word	index@(.nv.constant0.triton_poi_fused_max_pool2d_with_indices_9)
        /*0074*/ 	.short	0x0210
        /*0076*/ 	.short	0x001c


	//----- nvinfo : EIATTR_SW_WAR
	.align		4
.L_23:
        /*0078*/ 	.byte	0x04, 0x36
        /*007a*/ 	.short	(.L_25 - .L_24)
.L_24:
        /*007c*/ 	.word	0x00000008
.L_25:


//--------------------- .nv.callgraph             --------------------------
	.section	.nv.callgraph,"",@"SHT_CUDA_CALLGRAPH"
	.align	4
	.sectionentsize	8
	.align		4
        /*0000*/ 	.word	0x00000000
	.align		4
        /*0004*/ 	.word	0xffffffff
	.align		4
        /*0008*/ 	.word	0x00000000
	.align		4
        /*000c*/ 	.word	0xfffffffe
	.align		4
        /*0010*/ 	.word	0x00000000
	.align		4
        /*0014*/ 	.word	0xfffffffd
	.align		4
        /*0018*/ 	.word	0x00000000
	.align		4
        /*001c*/ 	.word	0xfffffffc


//--------------------- .text.triton_poi_fused_max_pool2d_with_indices_9 --------------------------
	.section	.text.triton_poi_fused_max_pool2d_with_indices_9,"ax",@progbits
	.align	128
        .global         triton_poi_fused_max_pool2d_with_indices_9
        .type           triton_poi_fused_max_pool2d_with_indices_9,@function
        .size           triton_poi_fused_max_pool2d_with_indices_9,(.L_x_1 - triton_poi_fused_max_pool2d_with_indices_9)
        .other          triton_poi_fused_max_pool2d_with_indices_9,@"STO_CUDA_ENTRY STV_DEFAULT"
triton_poi_fused_max_pool2d_with_indices_9:
.text.triton_poi_fused_max_pool2d_with_indices_9:
[----:B------:R-:W-:Y:S01]  /*0000*/  LDC R1, c[0x0][0x28] ;  /* 0x00000a00ff017b82 */ /* 0x000fe20000000800 */
[----:B------:R-:W1:Y:S01]  /*0010*/  S2R R0, SR_TID.X ;  /* 0x0000000000007919 */ /* 0x000e620000002100 */
[----:B------:R-:W-:Y:S01]  /*0020*/  ULDC.64 UR4, c[0x0][0x208] ;  /* 0x0000820000047ab9 */ /* 0x000fe20000000a00 */
[----:B------:R-:W2:Y:S01]  /*0030*/  S2R R5, SR_CTAID.X ;  /* 0x0000000000057919 */ /* 0x000ea20000002500 */
[----:B------:R-:W-:Y:S02]  /*0040*/  CS2R R12, SRZ ;  /* 0x00000000000c7805 */ /* 0x000fe4000001ff00 */
[----:B------:R-:W-:Y:S01]  /*0050*/  CS2R R14, SRZ ;  /* 0x00000000000e7805 */ /* 0x000fe2000001ff00 */
[----:B------:R-:W-:Y:S01]  /*0060*/  ULDC.64 UR6, c[0x0][0x220] ;  /* 0x0000880000067ab9 */ /* 0x000fe20000000a00 */
[----:B-1----:R-:W-:Y:S01]  /*0070*/  IMAD.SHL.U32 R0, R0, 0x2, RZ ;  /* 0x0000000200007824 */ /* 0x002fe200078e00ff */
[----:B--2---:R-:W-:-:S04]  /*0080*/  SHF.R.S32.HI R3, RZ, 0x16, R5 ;  /* 0x00000016ff037819 */ /* 0x004fc80000011405 */
[----:B------:R-:W-:Y:S02]  /*0090*/  LOP3.LUT R0, R0, 0x1fe, RZ, 0xc0, !PT ;  /* 0x000001fe00007812 */ /* 0x000fe400078ec0ff */
[----:B------:R-:W-:-:S03]  /*00a0*/  SGXT R3, R3, 0x1 ;  /* 0x000000010303781a */ /* 0x000fc60000000200 */
[----:B------:R-:W-:-:S05]  /*00b0*/  IMAD R0, R5, 0x200, R0 ;  /* 0x0000020005007824 */ /* 0x000fca00078e0200 */
[CC--:B------:R-:W-:Y:S02]  /*00c0*/  LEA.HI R4, R3.reuse, R0.reuse, RZ, 0x6 ;  /* 0x0000000003047211 */ /* 0x0c0fe400078f30ff */
[----:B------:R-:W-:Y:S02]  /*00d0*/  LEA.HI R3, R3, R0, RZ, 0xc ;  /* 0x0000000003037211 */ /* 0x000fe400078f60ff */
[----:B------:R-:W-:Y:S02]  /*00e0*/  SHF.R.S32.HI R7, RZ, 0x6, R4 ;  /* 0x00000006ff077819 */ /* 0x000fe40000011404 */
[----:B------:R-:W-:Y:S02]  /*00f0*/  SHF.R.S32.HI R6, RZ, 0xc, R3 ;  /* 0x0000000cff067819 */ /* 0x000fe40000011403 */
[----:B------:R-:W-:Y:S01]  /*0100*/  LEA.HI R8, R7, R7, RZ, 0x6 ;  /* 0x0000000707087211 */ /* 0x000fe200078f30ff */
[----:B------:R-:W1:Y:S01]  /*0110*/  LDC.64 R2, c[0x0][0x210] ;  /* 0x00008400ff027b82 */ /* 0x000e620000000a00 */
[----:B------:R-:W-:-:S02]  /*0120*/  LEA.HI R9, R6, R6, RZ, 0x6 ;  /* 0x0000000606097211 */ /* 0x000fc400078f30ff */
[----:B------:R-:W-:Y:S02]  /*0130*/  LOP3.LUT R5, R4, 0xffffffc0, RZ, 0xc0, !PT ;  /* 0xffffffc004057812 */ /* 0x000fe400078ec0ff */
[----:B------:R-:W-:Y:S02]  /*0140*/  LOP3.LUT R4, R8, 0xffffffc0, RZ, 0xc0, !PT ;  /* 0xffffffc008047812 */ /* 0x000fe400078ec0ff */
[----:B------:R-:W-:Y:S01]  /*0150*/  LOP3.LUT R9, R9, 0xffffffc0, RZ, 0xc0, !PT ;  /* 0xffffffc009097812 */ /* 0x000fe200078ec0ff */
[----:B------:R-:W-:Y:S02]  /*0160*/  IMAD.IADD R5, R0, 0x1, -R5 ;  /* 0x0000000100057824 */ /* 0x000fe400078e0a05 */
[----:B------:R-:W-:Y:S02]  /*0170*/  IMAD.IADD R4, R7, 0x1, -R4 ;  /* 0x0000000107047824 */ /* 0x000fe400078e0a04 */
[C---:B------:R-:W-:Y:S01]  /*0180*/  IMAD.IADD R11, R6.reuse, 0x1, -R9 ;  /* 0x00000001060b7824 */ /* 0x040fe200078e0a09 */
[----:B------:R-:W-:Y:S01]  /*0190*/  CS2R R8, SRZ ;  /* 0x0000000000087805 */ /* 0x000fe2000001ff00 */
[----:B------:R-:W-:Y:S01]  /*01a0*/  IMAD R5, R6, 0x4000, R5 ;  /* 0x0000400006057824 */ /* 0x000fe200078e0205 */
[----:B------:R-:W-:-:S02]  /*01b0*/  ISETP.GT.AND P0, PT, R4, RZ, PT ;  /* 0x000000ff0400720c */ /* 0x000fc40003f04270 */
[----:B------:R-:W-:Y:S02]  /*01c0*/  CS2R R6, SRZ ;  /* 0x0000000000067805 */ /* 0x000fe4000001ff00 */
[C---:B------:R-:W-:Y:S01]  /*01d0*/  ISETP.GT.AND P1, PT, R11.reuse, RZ, PT ;  /* 0x000000ff0b00720c */ /* 0x040fe20003f24270 */
[C---:B------:R-:W-:Y:S01]  /*01e0*/  IMAD R5, R4.reuse, 0x80, R5 ;  /* 0x0000008004057824 */ /* 0x040fe200078e0205 */
[----:B------:R-:W-:Y:S02]  /*01f0*/  ISETP.GT.AND P2, PT, R11, RZ, P0 ;  /* 0x000000ff0b00720c */ /* 0x000fe40000744270 */
[----:B------:R-:W-:Y:S01]  /*0200*/  ISETP.GT.AND P1, PT, R4, -0x1, P1 ;  /* 0xffffffff0400780c */ /* 0x000fe20000f24270 */
[C---:B------:R-:W-:Y:S02]  /*0210*/  VIADD R17, R5.reuse, 0xffffdfc0 ;  /* 0xffffdfc005117836 */ /* 0x040fe40000000000 */
[----:B------:R-:W-:Y:S02]  /*0220*/  VIADD R19, R5, 0xffffe000 ;  /* 0xffffe00005137836 */ /* 0x000fe40000000000 */
[----:B-1----:R-:W-:-:S04]  /*0230*/  IMAD.WIDE R16, R17, 0x4, R2 ;  /* 0x0000000411107825 */ /* 0x002fc800078e0202 */
[--C-:B------:R-:W-:Y:S02]  /*0240*/  IMAD.WIDE R18, R19, 0x4, R2.reuse ;  /* 0x0000000413127825 */ /* 0x100fe400078e0202 */
[----:B------:R-:W2:Y:S02]  /*0250*/  @P2 LDG.E.64 R6, desc[UR4][R16.64] ;  /* 0x0000000410062981 */ /* 0x000ea4000c1e1b00 */
[----:B------:R-:W-:Y:S02]  /*0260*/  VIADD R21, R5, 0xffffe040 ;  /* 0xffffe04005157836 */ /* 0x000fe40000000000 */
[----:B------:R-:W3:Y:S01]  /*0270*/  @P1 LDG.E.64 R8, desc[UR4][R18.64] ;  /* 0x0000000412081981 */ /* 0x000ee2000c1e1b00 */
[----:B------:R-:W-:Y:S01]  /*0280*/  ISETP.GT.AND P0, PT, R11, -0x1, P0 ;  /* 0xffffffff0b00780c */ /* 0x000fe20000704270 */
[----:B------:R-:W-:-:S04]  /*0290*/  IMAD.WIDE R20, R21, 0x4, R2 ;  /* 0x0000000415147825 */ /* 0x000fc800078e0202 */
[----:B------:R-:W-:Y:S01]  /*02a0*/  VIADD R23, R5, 0xffffffc0 ;  /* 0xffffffc005177836 */ /* 0x000fe20000000000 */
[----:B------:R-:W4:Y:S03]  /*02b0*/  @P1 LDG.E.64 R12, desc[UR4][R20.64] ;  /* 0x00000004140c1981 */ /* 0x000f26000c1e1b00 */
[----:B------:R-:W-:-:S05]  /*02c0*/  IMAD.WIDE R22, R23, 0x4, R2 ;  /* 0x0000000417167825 */ /* 0x000fca00078e0202 */
[----:B------:R-:W5:Y:S01]  /*02d0*/  @P0 LDG.E.64 R14, desc[UR4][R22.64] ;  /* 0x00000004160e0981 */ /* 0x000f62000c1e1b00 */
[----:B------:R-:W-:Y:S02]  /*02e0*/  LOP3.LUT R4, R11, R4, RZ, 0xfc, !PT ;  /* 0x000000040b047212 */ /* 0x000fe400078efcff */
[----:B--2---:R-:W-:Y:S02]  /*02f0*/  SEL R17, R6, 0xff800000, P2 ;  /* 0xff80000006117807 */ /* 0x004fe40001000000 */
[----:B---3--:R-:W-:Y:S02]  /*0300*/  SEL R8, R8, 0xff800000, P1 ;  /* 0xff80000008087807 */ /* 0x008fe40000800000 */
[----:B------:R-:W-:Y:S02]  /*0310*/  SEL R18, R7, 0xff800000, P2 ;  /* 0xff80000007127807 */ /* 0x000fe40001000000 */
[----:B------:R-:W-:Y:S02]  /*0320*/  FSETP.GT.AND P4, PT, R8, R17, PT ;  /* 0x000000110800720b */ /* 0x000fe40003f84000 */
[----:B------:R-:W-:-:S04]  /*0330*/  SEL R9, R9, 0xff800000, P1 ;  /* 0xff80000009097807 */ /* 0x000fc80000800000 */
[----:B------:R-:W-:Y:S02]  /*0340*/  FSETP.GT.AND P6, PT, R9, R18, PT ;  /* 0x000000120900720b */ /* 0x000fe40003fc4000 */
[----:B------:R-:W-:Y:S02]  /*0350*/  FSETP.NAN.AND P2, PT, R8, R8, PT ;  /* 0x000000080800720b */ /* 0x000fe40003f48000 */
[----:B----4-:R-:W-:Y:S02]  /*0360*/  SEL R6, R13, 0xff800000, P1 ;  /* 0xff8000000d067807 */ /* 0x010fe40000800000 */
[----:B------:R-:W-:Y:S02]  /*0370*/  SEL R7, R12, 0xff800000, P1 ;  /* 0xff8000000c077807 */ /* 0x000fe40000800000 */
[----:B------:R-:W-:Y:S02]  /*0380*/  @!P4 SEL R8, R8, R17, P2 ;  /* 0x000000110808c207 */ /* 0x000fe40001000000 */
[----:B------:R-:W-:-:S02]  /*0390*/  FSETP.NAN.AND P2, PT, R6, R6, PT ;  /* 0x000000060600720b */ /* 0x000fc40003f48000 */
[----:B------:R-:W-:Y:S02]  /*03a0*/  FSETP.NAN.AND P1, PT, R9, R9, PT ;  /* 0x000000090900720b */ /* 0x000fe40003f28000 */
[----:B-----5:R-:W-:Y:S02]  /*03b0*/  SEL R15, R15, 0xff800000, P0 ;  /* 0xff8000000f0f7807 */ /* 0x020fe40000000000 */
[----:B------:R-:W-:Y:S02]  /*03c0*/  @!P6 SEL R9, R9, R18, P1 ;  /* 0x000000120909e207 */ /* 0x000fe40000800000 */
[----:B------:R-:W-:Y:S02]  /*03d0*/  P2R R16, PR, RZ, 0x10 ;  /* 0x00000010ff107803 */ /* 0x000fe40000000000 */
[----:B------:R-:W-:Y:S02]  /*03e0*/  FSETP.NAN.AND P1, PT, R15, R15, PT ;  /* 0x0000000f0f00720b */ /* 0x000fe40003f28000 */
[----:B------:R-:W-:-:S02]  /*03f0*/  FSETP.GEU.AND P4, PT, R9, R6, PT ;  /* 0x000000060900720b */ /* 0x000fc40003f8e000 */
[----:B------:R-:W-:Y:S02]  /*0400*/  FSETP.NAN.AND P5, PT, R7, R7, PT ;  /* 0x000000070700720b */ /* 0x000fe40003fa8000 */
[----:B------:R-:W-:Y:S02]  /*0410*/  @!P2 SEL R6, R6, R9, !P4 ;  /* 0x000000090606a207 */ /* 0x000fe40006000000 */
[----:B------:R-:W-:Y:S02]  /*0420*/  P2R R12, PR, RZ, 0x10 ;  /* 0x00000010ff0c7803 */ /* 0x000fe40000000000 */
[----:B------:R-:W-:Y:S02]  /*0430*/  FSETP.GEU.AND P4, PT, R6, R15, PT ;  /* 0x0000000f0600720b */ /* 0x000fe40003f8e000 */
[----:B------:R-:W-:Y:S02]  /*0440*/  SEL R14, R14, 0xff800000, P0 ;  /* 0xff8000000e0e7807 */ /* 0x000fe40000000000 */
[----:B------:R-:W-:-:S02]  /*0450*/  @!P1 SEL R15, R15, R6, !P4 ;  /* 0x000000060f0f9207 */ /* 0x000fc40006000000 */
[----:B------:R-:W-:Y:S02]  /*0460*/  FSETP.NAN.AND P1, PT, R14, R14, PT ;  /* 0x0000000e0e00720b */ /* 0x000fe40003f28000 */
[----:B------:R-:W-:-:S04]  /*0470*/  FSETP.GEU.AND P3, PT, R8, R7, PT ;  /* 0x000000070800720b */ /* 0x000fc80003f6e000 */
[----:B------:R-:W-:-:S04]  /*0480*/  @!P5 SEL R7, R7, R8, !P3 ;  /* 0x000000080707d207 */ /* 0x000fc80005800000 */
[----:B------:R-:W-:-:S04]  /*0490*/  FSETP.GEU.AND P2, PT, R7, R14, PT ;  /* 0x0000000e0700720b */ /* 0x000fc80003f4e000 */
[----:B------:R-:W-:Y:S02]  /*04a0*/  @!P1 SEL R14, R14, R7, !P2 ;  /* 0x000000070e0e9207 */ /* 0x000fe40005000000 */
[----:B------:R-:W-:Y:S02]  /*04b0*/  ISETP.GT.AND P1, PT, R4, -0x1, PT ;  /* 0xffffffff0400780c */ /* 0x000fe40003f24270 */
[----:B------:R-:W-:Y:S01]  /*04c0*/  CS2R R6, SRZ ;  /* 0x0000000000067805 */ /* 0x000fe2000001ff00 */
[----:B------:R-:W-:-:S10]  /*04d0*/  IMAD.WIDE R8, R5, 0x4, R2 ;  /* 0x0000000405087825 */ /* 0x000fd400078e0202 */
[----:B------:R1:W2:Y:S01]  /*04e0*/  @P1 LDG.E.64 R6, desc[UR4][R8.64] ;  /* 0x0000000408061981 */ /* 0x0002a2000c1e1b00 */
[----:B------:R-:W-:-:S04]  /*04f0*/  VIADD R13, R5, 0x40 ;  /* 0x00000040050d7836 */ /* 0x000fc80000000000 */
[----:B-1----:R-:W-:Y:S01]  /*0500*/  IMAD.WIDE R8, R13, 0x4, R2 ;  /* 0x000000040d087825 */ /* 0x002fe200078e0202 */
[----:B------:R-:W-:Y:S02]  /*0510*/  P2R R17, PR, RZ, 0x10 ;  /* 0x00000010ff117803 */ /* 0x000fe40000000000 */
[----:B--2---:R-:W-:Y:S02]  /*0520*/  SEL R11, R6, 0xff800000, P1 ;  /* 0xff800000060b7807 */ /* 0x004fe40000800000 */
[----:B------:R-:W-:Y:S02]  /*0530*/  SEL R4, R7, 0xff800000, P1 ;  /* 0xff80000007047807 */ /* 0x000fe40000800000 */
[----:B------:R-:W-:-:S06]  /*0540*/  CS2R R6, SRZ ;  /* 0x0000000000067805 */ /* 0x000fcc000001ff00 */
[----:B------:R-:W2:Y:S01]  /*0550*/  @P1 LDG.E.64 R6, desc[UR4][R8.64] ;  /* 0x0000000408061981 */ /* 0x000ea2000c1e1b00 */
[-C--:B------:R-:W-:Y:S02]  /*0560*/  FSETP.NAN.AND P5, PT, R11, R11.reuse, PT ;  /* 0x0000000b0b00720b */ /* 0x080fe40003fa8000 */
[----:B------:R-:W-:-:S11]  /*0570*/  FSETP.GEU.AND P4, PT, R14, R11, PT ;  /* 0x0000000b0e00720b */ /* 0x000fd60003f8e000 */
[----:B------:R-:W-:Y:S02]  /*0580*/  @!P5 SEL R11, R11, R14, !P4 ;  /* 0x0000000e0b0bd207 */ /* 0x000fe40006000000 */
[-C--:B------:R-:W-:Y:S02]  /*0590*/  FSETP.NAN.AND P5, PT, R4, R4.reuse, PT ;  /* 0x000000040400720b */ /* 0x080fe40003fa8000 */
[----:B------:R-:W-:Y:S02]  /*05a0*/  P2R R18, PR, RZ, 0x10 ;  /* 0x00000010ff127803 */ /* 0x000fe40000000000 */
[----:B------:R-:W-:Y:S02]  /*05b0*/  FSETP.GEU.AND P4, PT, R15, R4, PT ;  /* 0x000000040f00720b */ /* 0x000fe40003f8e000 */
[----:B------:R-:W-:-:S07]  /*05c0*/  P2R R10, PR, RZ, 0x40 ;  /* 0x00000040ff0a7803 */ /* 0x000fce0000000000 */
[----:B------:R-:W-:Y:S02]  /*05d0*/  @!P5 SEL R4, R4, R15, !P4 ;  /* 0x0000000f0404d207 */ /* 0x000fe40006000000 */
[----:B------:R-:W-:Y:S02]  /*05e0*/  P2R R14, PR, RZ, 0x10 ;  /* 0x00000010ff0e7803 */ /* 0x000fe40000000000 */
[----:B--2---:R-:W-:Y:S02]  /*05f0*/  SEL R15, R7, 0xff800000, P1 ;  /* 0xff800000070f7807 */ /* 0x004fe40000800000 */
[----:B------:R-:W-:Y:S02]  /*0600*/  SEL R13, R6, 0xff800000, P1 ;  /* 0xff800000060d7807 */ /* 0x000fe40000800000 */
[----:B------:R-:W-:Y:S02]  /*0610*/  FSETP.NAN.AND P6, PT, R15, R15, PT ;  /* 0x0000000f0f00720b */ /* 0x000fe40003fc8000 */
[----:B------:R-:W-:-:S02]  /*0620*/  FSETP.NAN.AND P4, PT, R13, R13, PT ;  /* 0x0000000d0d00720b */ /* 0x000fc40003f88000 */
[----:B------:R-:W-:-:S04]  /*0630*/  FSETP.GEU.AND P5, PT, R4, R15, PT ;  /* 0x0000000f0400720b */ /* 0x000fc80003fae000 */
[----:B------:R-:W-:Y:S01]  /*0640*/  P2R R9, PR, RZ, 0x20 ;  /* 0x00000020ff097803 */ /* 0x000fe20000000000 */
[----:B------:R-:W-:-:S04]  /*0650*/  VIADD R7, R5, 0x1fc0 ;  /* 0x00001fc005077836 */ /* 0x000fc80000000000 */
[----:B------:R-:W-:Y:S02]  /*0660*/  @!P6 SEL R15, R15, R4, !P5 ;  /* 0x000000040f0fe207 */ /* 0x000fe40006800000 */
[----:B------:R-:W-:Y:S02]  /*0670*/  ISETP.NE.AND P5, PT, R18, RZ, PT ;  /* 0x000000ff1200720c */ /* 0x000fe40003fa5270 */
[----:B------:R-:W-:Y:S02]  /*0680*/  FSETP.GEU.AND P6, PT, R11, R13, PT ;  /* 0x0000000d0b00720b */ /* 0x000fe40003fce000 */
[----:B------:R-:W-:Y:S02]  /*0690*/  P2R R18, PR, RZ, 0x20 ;  /* 0x00000020ff127803 */ /* 0x000fe40000000000 */
[----:B------:R-:W-:Y:S02]  /*06a0*/  @!P4 SEL R13, R13, R11, !P6 ;  /* 0x0000000b0d0dc207 */ /* 0x000fe40007000000 */
[----:B------:R-:W-:-:S02]  /*06b0*/  ISETP.NE.AND P5, PT, R17, RZ, PT ;  /* 0x000000ff1100720c */ /* 0x000fc40003fa5270 */
[----:B------:R-:W-:Y:S02]  /*06c0*/  ISETP.NE.AND P4, PT, R16, RZ, PT ;  /* 0x000000ff1000720c */ /* 0x000fe40003f85270 */
[----:B------:R-:W-:Y:S01]  /*06d0*/  CS2R R16, SRZ ;  /* 0x0000000000107805 */ /* 0x000fe2000001ff00 */
[----:B------:R-:W-:-:S05]  /*06e0*/  IMAD.WIDE R6, R7, 0x4, R2 ;  /* 0x0000000407067825 */ /* 0x000fca00078e0202 */
[----:B------:R1:W2:Y:S01]  /*06f0*/  @P0 LDG.E.64 R16, desc[UR4][R6.64] ;  /* 0x0000000406100981 */ /* 0x0002a2000c1e1b00 */
[----:B------:R-:W-:-:S04]  /*0700*/  SEL R11, RZ, 0x1, !P4 ;  /* 0x00000001ff0b7807 */ /* 0x000fc80006000000 */
[----:B------:R-:W-:Y:S02]  /*0710*/  SEL R11, R11, 0x2, P3 ;  /* 0x000000020b0b7807 */ /* 0x000fe40001800000 */
[----:B-1----:R-:W-:Y:S02]  /*0720*/  CS2R R6, SRZ ;  /* 0x0000000000067805 */ /* 0x002fe4000001ff00 */
[----:B--2---:R-:W-:Y:S02]  /*0730*/  SEL R4, R16, 0xff800000, P0 ;  /* 0xff80000010047807 */ /* 0x004fe40000000000 */
[----:B------:R-:W-:Y:S02]  /*0740*/  SEL R17, R17, 0xff800000, P0 ;  /* 0xff80000011117807 */ /* 0x000fe40000000000 */
[-C--:B------:R-:W-:Y:S02]  /*0750*/  FSETP.NAN.AND P0, PT, R4, R4.reuse, PT ;  /* 0x000000040400720b */ /* 0x080fe40003f08000 */
[----:B------:R-:W-:-:S11]  /*0760*/  FSETP.GEU.AND P4, PT, R13, R4, PT ;  /* 0x000000040d00720b */ /* 0x000fd60003f8e000 */
[----:B------:R-:W-:Y:S02]  /*0770*/  @!P0 SEL R4, R4, R13, !P4 ;  /* 0x0000000d04048207 */ /* 0x000fe40006000000 */
[----:B------:R-:W-:Y:S01]  /*0780*/  SEL R13, R11, 0x3, P2 ;  /* 0x000000030b0d7807 */ /* 0x000fe20001000000 */
[----:B------:R-:W-:Y:S01]  /*0790*/  VIADD R11, R5, 0x2000 ;  /* 0x00002000050b7836 */ /* 0x000fe20000000000 */
[----:B------:R-:W-:-:S03]  /*07a0*/  ISETP.NE.AND P0, PT, R10, RZ, PT ;  /* 0x000000ff0a00720c */ /* 0x000fc60003f05270 */
[----:B------:R-:W-:-:S05]  /*07b0*/  IMAD.WIDE R10, R11, 0x4, R2 ;  /* 0x000000040b0a7825 */ /* 0x000fca00078e0202 */
[----:B------:R-:W2:Y:S01]  /*07c0*/  @P1 LDG.E.64 R6, desc[UR4][R10.64] ;  /* 0x000000040a061981 */ /* 0x000ea2000c1e1b00 */
[----:B------:R-:W-:Y:S02]  /*07d0*/  SEL R8, RZ, 0x1, !P0 ;  /* 0x00000001ff087807 */ /* 0x000fe40004000000 */
[-C--:B------:R-:W-:Y:S02]  /*07e0*/  FSETP.NAN.AND P0, PT, R17, R17.reuse, PT ;  /* 0x000000111100720b */ /* 0x080fe40003f08000 */
[----:B------:R-:W-:-:S11]  /*07f0*/  FSETP.GEU.AND P3, PT, R15, R17, PT ;  /* 0x000000110f00720b */ /* 0x000fd60003f6e000 */
[----:B------:R-:W-:Y:S02]  /*0800*/  @!P0 SEL R17, R17, R15, !P3 ;  /* 0x0000000f11118207 */ /* 0x000fe40005800000 */
[----:B------:R-:W-:-:S04]  /*0810*/  ISETP.NE.AND P0, PT, R12, RZ, PT ;  /* 0x000000ff0c00720c */ /* 0x000fc80003f05270 */
[----:B------:R-:W-:Y:S02]  /*0820*/  SEL R12, R8, 0x2, P0 ;  /* 0x00000002080c7807 */ /* 0x000fe40000000000 */
[----:B--2---:R-:W-:-:S04]  /*0830*/  SEL R8, R7, 0xff800000, P1 ;  /* 0xff80000007087807 */ /* 0x004fc80000800000 */
[-C--:B------:R-:W-:Y:S02]  /*0840*/  FSETP.NAN.AND P0, PT, R8, R8.reuse, PT ;  /* 0x000000080800720b */ /* 0x080fe40003f08000 */
[----:B------:R-:W-:Y:S02]  /*0850*/  SEL R7, R12, 0x3, P5 ;  /* 0x000000030c077807 */ /* 0x000fe40002800000 */
[----:B------:R-:W-:Y:S02]  /*0860*/  ISETP.NE.AND P5, PT, R18, RZ, PT ;  /* 0x000000ff1200720c */ /* 0x000fe40003fa5270 */
[----:B------:R-:W-:Y:S02]  /*0870*/  FSETP.GEU.AND P2, PT, R17, R8, PT ;  /* 0x000000081100720b */ /* 0x000fe40003f4e000 */
[----:B------:R-:W-:Y:S01]  /*0880*/  SEL R16, R13, 0x4, P5 ;  /* 0x000000040d107807 */ /* 0x000fe20002800000 */
[----:B------:R-:W-:-:S04]  /*0890*/  VIADD R13, R5, 0x2040 ;  /* 0x00002040050d7836 */ /* 0x000fc80000000000 */
[----:B------:R-:W-:Y:S02]  /*08a0*/  @!P0 SEL R8, R8, R17, !P2 ;  /* 0x0000001108088207 */ /* 0x000fe40005000000 */
[----:B------:R-:W-:Y:S02]  /*08b0*/  ISETP.NE.AND P0, PT, R14, RZ, PT ;  /* 0x000000ff0e00720c */ /* 0x000fe40003f05270 */
[----:B------:R-:W-:Y:S01]  /*08c0*/  CS2R R14, SRZ ;  /* 0x00000000000e7805 */ /* 0x000fe2000001ff00 */
[----:B------:R-:W-:Y:S01]  /*08d0*/  IMAD.WIDE R12, R13, 0x4, R2 ;  /* 0x000000040d0c7825 */ /* 0x000fe200078e0202 */
[----:B------:R-:W-:Y:S01]  /*08e0*/  ISETP.NE.AND P5, PT, R9, RZ, PT ;  /* 0x000000ff0900720c */ /* 0x000fe20003fa5270 */
[----:B------:R-:W1:Y:S03]  /*08f0*/  LDC.64 R2, c[0x0][0x218] ;  /* 0x00008600ff027b82 */ /* 0x000e660000000a00 */
[----:B------:R-:W2:Y:S01]  /*0900*/  @P1 LDG.E.64 R14, desc[UR4][R12.64] ;  /* 0x000000040c0e1981 */ /* 0x000ea2000c1e1b00 */
[----:B------:R-:W-:-:S02]  /*0910*/  SEL R9, R6, 0xff800000, P1 ;  /* 0xff80000006097807 */ /* 0x000fc40000800000 */
[----:B------:R-:W-:Y:S02]  /*0920*/  SEL R7, R7, 0x4, P0 ;  /* 0x0000000407077807 */ /* 0x000fe40000000000 */
[-C--:B------:R-:W-:Y:S02]  /*0930*/  FSETP.NAN.AND P0, PT, R9, R9.reuse, PT ;  /* 0x000000090900720b */ /* 0x080fe40003f08000 */
[----:B------:R-:W-:Y:S02]  /*0940*/  SEL R16, R16, 0x5, P6 ;  /* 0x0000000510107807 */ /* 0x000fe40003000000 */
[----:B------:R-:W-:Y:S02]  /*0950*/  FSETP.GEU.AND P6, PT, R4, R9, PT ;  /* 0x000000090400720b */ /* 0x000fe40003fce000 */
[----:B------:R-:W-:Y:S02]  /*0960*/  SEL R7, R7, 0x5, P5 ;  /* 0x0000000507077807 */ /* 0x000fe40002800000 */
[----:B------:R-:W-:-:S05]  /*0970*/  SEL R16, R16, 0x6, P4 ;  /* 0x0000000610107807 */ /* 0x000fca0002000000 */
[----:B------:R-:W-:Y:S02]  /*0980*/  @!P0 SEL R9, R9, R4, !P6 ;  /* 0x0000000409098207 */ /* 0x000fe40007000000 */
[----:B------:R-:W-:Y:S02]  /*0990*/  SEL R7, R7, 0x6, P3 ;  /* 0x0000000607077807 */ /* 0x000fe40001800000 */
[----:B------:R-:W-:Y:S02]  /*09a0*/  SEL R16, R16, 0x7, P6 ;  /* 0x0000000710107807 */ /* 0x000fe40003000000 */
[----:B------:R-:W-:Y:S02]  /*09b0*/  SEL R7, R7, 0x7, P2 ;  /* 0x0000000707077807 */ /* 0x000fe40001000000 */
[----:B------:R-:W-:Y:S01]  /*09c0*/  IADD3 R6, P4, R0, UR6, RZ ;  /* 0x0000000600067c10 */ /* 0x000fe2000ff9e0ff */
[----:B-1----:R-:W-:Y:S01]  /*09d0*/  IMAD.WIDE R2, R0, 0x4, R2 ;  /* 0x0000000400027825 */ /* 0x002fe200078e0202 */
[----:B--2---:R-:W-:-:S02]  /*09e0*/  SEL R5, R15, 0xff800000, P1 ;  /* 0xff8000000f057807 */ /* 0x004fc40000800000 */
[----:B------:R-:W-:Y:S02]  /*09f0*/  SEL R4, R14, 0xff800000, P1 ;  /* 0xff8000000e047807 */ /* 0x000fe40000800000 */
[-C--:B------:R-:W-:Y:S02]  /*0a00*/  FSETP.NAN.AND P1, PT, R5, R5.reuse, PT ;  /* 0x000000050500720b */ /* 0x080fe40003f28000 */
[-C--:B------:R-:W-:Y:S02]  /*0a10*/  FSETP.NAN.AND P0, PT, R4, R4.reuse, PT ;  /* 0x000000040400720b */ /* 0x080fe40003f08000 */
[----:B------:R-:W-:Y:S02]  /*0a20*/  FSETP.GEU.AND P3, PT, R9, R4, PT ;  /* 0x000000040900720b */ /* 0x000fe40003f6e000 */
[----:B------:R-:W-:Y:S02]  /*0a30*/  FSETP.GEU.AND P2, PT, R8, R5, PT ;  /* 0x000000050800720b */ /* 0x000fe40003f4e000 */
[----:B------:R-:W-:-:S02]  /*0a40*/  SEL R16, R16, 0x8, P3 ;  /* 0x0000000810107807 */ /* 0x000fc40001800000 */
[----:B------:R-:W-:Y:S02]  /*0a50*/  SEL R10, R7, 0x8, P2 ;  /* 0x00000008070a7807 */ /* 0x000fe40001000000 */
[----:B------:R-:W-:Y:S02]  /*0a60*/  LOP3.LUT R11, R16, 0xff, RZ, 0xc0, !PT ;  /* 0x000000ff100b7812 */ /* 0x000fe400078ec0ff */
[----:B------:R-:W-:Y:S02]  /*0a70*/  @!P1 SEL R5, R5, R8, !P2 ;  /* 0x0000000805059207 */ /* 0x000fe40005000000 */
[----:B------:R-:W-:Y:S01]  /*0a80*/  @!P0 SEL R4, R4, R9, !P3 ;  /* 0x0000000904048207 */ /* 0x000fe20005800000 */
[----:B------:R-:W-:Y:S01]  /*0a90*/  IMAD R11, R10, 0x100, R11 ;  /* 0x000001000a0b7824 */ /* 0x000fe200078e020b */
[----:B------:R-:W-:-:S03]  /*0aa0*/  LEA.HI.X.SX32 R7, R0, UR7, 0x1, P4 ;  /* 0x0000000700077c11 */ /* 0x000fc6000a0f0eff */
[----:B------:R-:W-:Y:S04]  /*0ab0*/  STG.E.64 desc[UR4][R2.64], R4 ;  /* 0x0000000402007986 */ /* 0x000fe8000c101b04 */
[----:B------:R-:W-:Y:S01]  /*0ac0*/  STG.E.U16 desc[UR4][R6.64], R11 ;  /* 0x0000000b06007986 */ /* 0x000fe2000c101504 */
[----:B------:R-:W-:Y:S05]  /*0ad0*/  EXIT ;  /* 0x000000000000794d */ /* 0x000fea0003800000 */
.L_x_0:
[----:B------:R-:W-:-:S00]  /*0ae0*/  BRA `(.L_x_0) ;  /* 0xfffffffc00fc7947 */ /* 0x000fc0000383ffff */
[----:B------:R-:W-:-:S00]  /*0af0*/  NOP ;  /* 0x0000000000007918 */ /* 0x000fc00000000000 */
        /* <DEDUP_REMOVED lines=8> */
.L_x_1:


//--------------------- .nv.constant0.triton_poi_fused_max_pool2d_with_indices_9 --------------------------
	.section	.nv.constant0.triton_poi_fused_max_pool2d_with_indices_9,"a",@progbits
	.sectionflags	@""
	.align	4
.nv.constant0.triton_poi_fused_max_pool2d_with_indices_9:
	.zero		556
